//
// Generated by NVIDIA NVVM Compiler
//
// Compiler Build ID: CL-36424714
// Cuda compilation tools, release 13.0, V13.0.88
// Based on NVVM 20.0.0
//

.version 9.0
.target sm_100
.address_size 64

	// .globl	_Z6vecGPUPfS_S_i

.visible .entry _Z6vecGPUPfS_S_i(
	.param .u64 .ptr .align 1 _Z6vecGPUPfS_S_i_param_0,
	.param .u64 .ptr .align 1 _Z6vecGPUPfS_S_i_param_1,
	.param .u64 .ptr .align 1 _Z6vecGPUPfS_S_i_param_2,
	.param .u32 _Z6vecGPUPfS_S_i_param_3
)
{
	.reg .pred 	%p<7>;
	.reg .b32 	%r<31>;
	.reg .b32 	%f<21>;
	.reg .b64 	%rd<25>;

	ld.param.u64 	%rd4, [_Z6vecGPUPfS_S_i_param_0];
	ld.param.u64 	%rd5, [_Z6vecGPUPfS_S_i_param_1];
	ld.param.u64 	%rd6, [_Z6vecGPUPfS_S_i_param_2];
	ld.param.u32 	%r12, [_Z6vecGPUPfS_S_i_param_3];
	cvta.to.global.u64 	%rd1, %rd6;
	cvta.to.global.u64 	%rd2, %rd5;
	cvta.to.global.u64 	%rd3, %rd4;
	mov.u32 	%r13, %tid.x;
	mov.u32 	%r14, %ntid.x;
	mov.u32 	%r15, %ctaid.x;
	mad.lo.s32 	%r29, %r14, %r15, %r13;
	mov.u32 	%r16, %nctaid.x;
	mul.lo.s32 	%r2, %r14, %r16;
	setp.ge.s32 	%p1, %r29, %r12;
	@%p1 bra 	$L__BB0_7;
	add.s32 	%r17, %r29, %r2;
	max.s32 	%r18, %r12, %r17;
	setp.lt.s32 	%p2, %r17, %r12;
	selp.u32 	%r19, 1, 0, %p2;
	add.s32 	%r20, %r17, %r19;
	sub.s32 	%r21, %r18, %r20;
	div.u32 	%r22, %r21, %r2;
	add.s32 	%r3, %r22, %r19;
	and.b32  	%r23, %r3, 3;
	setp.eq.s32 	%p3, %r23, 3;
	@%p3 bra 	$L__BB0_4;
	add.s32 	%r24, %r3, 1;
	and.b32  	%r25, %r24, 3;
	neg.s32 	%r27, %r25;
$L__BB0_3:
	.pragma "nounroll";
	mul.wide.s32 	%rd7, %r29, 4;
	add.s64 	%rd8, %rd1, %rd7;
	add.s64 	%rd9, %rd2, %rd7;
	add.s64 	%rd10, %rd3, %rd7;
	ld.global.f32 	%f1, [%rd10];
	ld.global.f32 	%f2, [%rd9];
	ld.global.f32 	%f3, [%rd8];
	fma.rn.f32 	%f4, %f1, %f2, %f3;
	st.global.f32 	[%rd8], %f4;
	add.s32 	%r29, %r29, %r2;
	add.s32 	%r27, %r27, 1;
	setp.ne.s32 	%p4, %r27, 0;
	@%p4 bra 	$L__BB0_3;
$L__BB0_4:
	setp.lt.u32 	%p5, %r3, 3;
	@%p5 bra 	$L__BB0_7;
	mul.wide.s32 	%rd15, %r2, 4;
	shl.b32 	%r26, %r2, 2;
$L__BB0_6:
	mul.wide.s32 	%rd11, %r29, 4;
	add.s64 	%rd12, %rd3, %rd11;
	ld.global.f32 	%f5, [%rd12];
	add.s64 	%rd13, %rd2, %rd11;
	ld.global.f32 	%f6, [%rd13];
	add.s64 	%rd14, %rd1, %rd11;
	ld.global.f32 	%f7, [%rd14];
	fma.rn.f32 	%f8, %f5, %f6, %f7;
	st.global.f32 	[%rd14], %f8;
	add.s64 	%rd16, %rd12, %rd15;
	ld.global.f32 	%f9, [%rd16];
	add.s64 	%rd17, %rd13, %rd15;
	ld.global.f32 	%f10, [%rd17];
	add.s64 	%rd18, %rd14, %rd15;
	ld.global.f32 	%f11, [%rd18];
	fma.rn.f32 	%f12, %f9, %f10, %f11;
	st.global.f32 	[%rd18], %f12;
	add.s64 	%rd19, %rd16, %rd15;
	ld.global.f32 	%f13, [%rd19];
	add.s64 	%rd20, %rd17, %rd15;
	ld.global.f32 	%f14, [%rd20];
	add.s64 	%rd21, %rd18, %rd15;
	ld.global.f32 	%f15, [%rd21];
	fma.rn.f32 	%f16, %f13, %f14, %f15;
	st.global.f32 	[%rd21], %f16;
	add.s64 	%rd22, %rd19, %rd15;
	ld.global.f32 	%f17, [%rd22];
	add.s64 	%rd23, %rd20, %rd15;
	ld.global.f32 	%f18, [%rd23];
	add.s64 	%rd24, %rd21, %rd15;
	ld.global.f32 	%f19, [%rd24];
	fma.rn.f32 	%f20, %f17, %f18, %f19;
	st.global.f32 	[%rd24], %f20;
	add.s32 	%r29, %r26, %r29;
	setp.lt.s32 	%p6, %r29, %r12;
	@%p6 bra 	$L__BB0_6;
$L__BB0_7:
	ret;

}


// ===== COMPILED SASS (sm_100) =====

	.target	sm_100

	.elftype	@"ET_EXEC"


//--------------------- .note.nv.tkinfo           --------------------------
	.section	.note.nv.tkinfo,"",@"SHT_NOTE"
	.sectionflags	@"SHF_NOTE_NV_TKINFO"
	.tkinfo
        /*0018*/ 	.word	0x00000002
        /*0030*/ 	.string	""
        /*0030*/ 	.string	"ptxas"
        /*0030*/ 	.string	"Cuda compilation tools, release 13.0, V13.0.88"
        /*0030*/ 	.string	"Build cuda_13.0.r13.0/compiler.36424714_0"
        /*0030*/ 	.string	"-arch sm_100 -m 64 "



//--------------------- .note.nv.cuinfo           --------------------------
	.section	.note.nv.cuinfo,"",@"SHT_NOTE"
	.sectionflags	@"SHF_NOTE_NV_CUINFO"
        /*0018*/ 	.short	0x0002
        /*001a*/ 	.short	0x0064
        /*001c*/ 	.short	0x0082
	.zero		2


//--------------------- .nv.info                  --------------------------
	.section	.nv.info,"",@"SHT_CUDA_INFO"
	.align	4


	//----- nvinfo : EIATTR_REGCOUNT
	.align		4
        /*0000*/ 	.byte	0x04, 0x2f
        /*0002*/ 	.short	(.L_1 - .L_0)
	.align		4
.L_0:
        /*0004*/ 	.word	index@(_Z6vecGPUPfS_S_i)
        /*0008*/ 	.word	0x0000001a


	//----- nvinfo : EIATTR_FRAME_SIZE
	.align		4
.L_1:
        /*000c*/ 	.byte	0x04, 0x11
        /*000e*/ 	.short	(.L_3 - .L_2)
	.align		4
.L_2:
        /*0010*/ 	.word	index@(_Z6vecGPUPfS_S_i)
        /*0014*/ 	.word	0x00000000


	//----- nvinfo : EIATTR_MIN_STACK_SIZE
	.align		4
.L_3:
        /*0018*/ 	.byte	0x04, 0x12
        /*001a*/ 	.short	(.L_5 - .L_4)
	.align		4
.L_4:
        /*001c*/ 	.word	index@(_Z6vecGPUPfS_S_i)
        /*0020*/ 	.word	0x00000000
.L_5:


//--------------------- .nv.compat                --------------------------
	.section	.nv.compat,"",@"SHT_CUDA_COMPAT_INFO"
	.align	4
        /*0000*/ 	.byte	0x02, 0x09, 0x00, 0x00, 0x02, 0x02, 0x01, 0x00, 0x02, 0x05, 0x05, 0x00, 0x03, 0x07, 0x01, 0x01
        /*0010*/ 	.byte	0x02, 0x03, 0x00, 0x00, 0x02, 0x06, 0x01, 0x00, 0x04, 0x0b, 0x08, 0x00, 0x09, 0x00, 0x00, 0x00
        /*0020*/ 	.byte	0x00, 0x00, 0x00, 0x00


//--------------------- .nv.info._Z6vecGPUPfS_S_i --------------------------
	.section	.nv.info._Z6vecGPUPfS_S_i,"",@"SHT_CUDA_INFO"
	.sectionflags	@""
	.align	4


	//----- nvinfo : EIATTR_CUDA_API_VERSION
	.align		4
        /*0000*/ 	.byte	0x04, 0x37
        /*0002*/ 	.short	(.L_7 - .L_6)
.L_6:
        /*0004*/ 	.word	0x00000082


	//----- nvinfo : EIATTR_KPARAM_INFO
	.align		4
.L_7:
        /*0008*/ 	.byte	0x04, 0x17
        /*000a*/ 	.short	(.L_9 - .L_8)
.L_8:
        /*000c*/ 	.word	0x00000000
        /*0010*/ 	.short	0x0003
        /*0012*/ 	.short	0x0018
        /*0014*/ 	.byte	0x00, 0xf0, 0x11, 0x00


	//----- nvinfo : EIATTR_KPARAM_INFO
	.align		4
.L_9:
        /*0018*/ 	.byte	0x04, 0x17
        /*001a*/ 	.short	(.L_11 - .L_10)
.L_10:
        /*001c*/ 	.word	0x00000000
        /*0020*/ 	.short	0x0002
        /*0022*/ 	.short	0x0010
        /*0024*/ 	.byte	0x00, 0xf5, 0x21, 0x00


	//----- nvinfo : EIATTR_KPARAM_INFO
	.align		4
.L_11:
        /*0028*/ 	.byte	0x04, 0x17
        /*002a*/ 	.short	(.L_13 - .L_12)
.L_12:
        /*002c*/ 	.word	0x00000000
        /*0030*/ 	.short	0x0001
        /*0032*/ 	.short	0x0008
        /*0034*/ 	.byte	0x00, 0xf5, 0x21, 0x00


	//----- nvinfo : EIATTR_KPARAM_INFO
	.align		4
.L_13:
        /*0038*/ 	.byte	0x04, 0x17
        /*003a*/ 	.short	(.L_15 - .L_14)
.L_14:
        /*003c*/ 	.word	0x00000000
        /*0040*/ 	.short	0x0000
        /*0042*/ 	.short	0x0000
        /*0044*/ 	.byte	0x00, 0xf5, 0x21, 0x00


	//----- nvinfo : EIATTR_SPARSE_MMA_MASK
	.align		4
.L_15:
        /*0048*/ 	.byte	0x03, 0x50
        /*004a*/ 	.short	0x0000


	//----- nvinfo : EIATTR_MAXREG_COUNT
	.align		4
        /*004c*/ 	.byte	0x03, 0x1b
        /*004e*/ 	.short	0x00ff


	//----- nvinfo : EIATTR_MERCURY_ISA_VERSION
	.align		4
        /*0050*/ 	.byte	0x03, 0x5f
        /*0052*/ 	.short	0x0101


	//----- nvinfo : EIATTR_VRC_CTA_INIT_COUNT
	.align		4
        /*0054*/ 	.byte	0x02, 0x4a
	.zero		1
	.zero		1


	//----- nvinfo : EIATTR_EXIT_INSTR_OFFSETS
	.align		4
        /*0058*/ 	.byte	0x04, 0x1c
        /*005a*/ 	.short	(.L_17 - .L_16)


	//   ....[0]....
.L_16:
        /*005c*/ 	.word	0x00000090


	//   ....[1]....
        /*0060*/ 	.word	0x000003b0


	//   ....[2]....
        /*0064*/ 	.word	0x00000620


	//----- nvinfo : EIATTR_CRS_STACK_SIZE
	.align		4
.L_17:
        /*0068*/ 	.byte	0x04, 0x1e
        /*006a*/ 	.short	(.L_19 - .L_18)
.L_18:
        /*006c*/ 	.word	0x00000000


	//----- nvinfo : EIATTR_CBANK_PARAM_SIZE
	.align		4
.L_19:
        /*0070*/ 	.byte	0x03, 0x19
        /*0072*/ 	.short	0x001c


	//----- nvinfo : EIATTR_PARAM_CBANK
	.align		4
        /*0074*/ 	.byte	0x04, 0x0a
        /*0076*/ 	.short	(.L_21 - .L_20)
	.align		4
.L_20:
        /*0078*/ 	.word	index@(.nv.constant0._Z6vecGPUPfS_S_i)
        /*007c*/ 	.short	0x0380
        /*007e*/ 	.short	0x001c


	//----- nvinfo : EIATTR_SW_WAR
	.align		4
.L_21:
        /*0080*/ 	.byte	0x04, 0x36
        /*0082*/ 	.short	(.L_23 - .L_22)
.L_22:
        /*0084*/ 	.word	0x00000008
.L_23:


//--------------------- .nv.callgraph             --------------------------
	.section	.nv.callgraph,"",@"SHT_CUDA_CALLGRAPH"
	.align	4
	.sectionentsize	8
	.align		4
        /*0000*/ 	.word	0x00000000
	.align		4
        /*0004*/ 	.word	0xffffffff
	.align		4
        /*0008*/ 	.word	0x00000000
	.align		4
        /*000c*/ 	.word	0xfffffffe
	.align		4
        /*0010*/ 	.word	0x00000000
	.align		4
        /*0014*/ 	.word	0xfffffffd
	.align		4
        /*0018*/ 	.word	0x00000000
	.align		4
        /*001c*/ 	.word	0xfffffffc


//--------------------- .text._Z6vecGPUPfS_S_i    --------------------------
	.section	.text._Z6vecGPUPfS_S_i,"ax",@progbits
	.align	128
        .global         _Z6vecGPUPfS_S_i
        .type           _Z6vecGPUPfS_S_i,@function
        .size           _Z6vecGPUPfS_S_i,(.L_x_5 - _Z6vecGPUPfS_S_i)
        .other          _Z6vecGPUPfS_S_i,@"STO_CUDA_ENTRY STV_DEFAULT"
_Z6vecGPUPfS_S_i:
.text._Z6vecGPUPfS_S_i:
[----:B------:R-:W-:Y:S01]  /*0000*/  LDC R1, c[0x0][0x37c] ;  /* 0x0000df00ff017b82 */ /* 0x000fe20000000800 */
[----:B------:R-:W0:Y:S01]  /*0010*/  S2R R3, SR_TID.X ;  /* 0x0000000000037919 */ /* 0x000e220000002100 */
[----:B------:R-:W0:Y:S06]  /*0020*/  LDCU UR4, c[0x0][0x360] ;  /* 0x00006c00ff0477ac */ /* 0x000e2c0008000800 */
[----:B------:R-:W1:Y:S01]  /*0030*/  LDC R2, c[0x0][0x370] ;  /* 0x0000dc00ff027b82 */ /* 0x000e620000000800 */
[----:B------:R-:W0:Y:S01]  /*0040*/  S2R R0, SR_CTAID.X ;  /* 0x0000000000007919 */ /* 0x000e220000002500 */
[----:B------:R-:W2:Y:S01]  /*0050*/  LDCU UR6, c[0x0][0x398] ;  /* 0x00007300ff0677ac */ /* 0x000ea20008000800 */
[----:B0-----:R-:W-:-:S02]  /*0060*/  IMAD R3, R0, UR4, R3 ;  /* 0x0000000400037c24 */ /* 0x001fc4000f8e0203 */
[----:B-1----:R-:W-:-:S03]  /*0070*/  IMAD R0, R2, UR4, RZ ;  /* 0x0000000402007c24 */ /* 0x002fc6000f8e02ff */
[----:B--2---:R-:W-:-:S13]  /*0080*/  ISETP.GE.AND P0, PT, R3, UR6, PT ;  /* 0x0000000603007c0c */ /* 0x004fda000bf06270 */
[----:B------:R-:W-:Y:S05]  /*0090*/  @P0 EXIT ;  /* 0x000000000000094d */ /* 0x000fea0003800000 */
[----:B------:R-:W0:Y:S01]  /*00a0*/  I2F.U32.RP R8, R0 ;  /* 0x0000000000087306 */ /* 0x000e220000209000 */
[----:B------:R-:W-:Y:S01]  /*00b0*/  IADD3 R2, PT, PT, R0, R3, RZ ;  /* 0x0000000300027210 */ /* 0x000fe20007ffe0ff */
[----:B------:R-:W1:Y:S01]  /*00c0*/  LDCU.64 UR4, c[0x0][0x358] ;  /* 0x00006b00ff0477ac */ /* 0x000e620008000a00 */
[----:B------:R-:W-:Y:S01]  /*00d0*/  IADD3 R9, PT, PT, RZ, -R0, RZ ;  /* 0x80000000ff097210 */ /* 0x000fe20007ffe0ff */
[----:B------:R-:W-:Y:S01]  /*00e0*/  BSSY.RECONVERGENT B0, `(.L_x_0) ;  /* 0x000002c000007945 */ /* 0x000fe20003800200 */
[C---:B------:R-:W-:Y:S02]  /*00f0*/  ISETP.GE.AND P0, PT, R2.reuse, UR6, PT ;  /* 0x0000000602007c0c */ /* 0x040fe4000bf06270 */
[----:B------:R-:W-:Y:S02]  /*0100*/  VIMNMX R7, PT, PT, R2, UR6, !PT ;  /* 0x0000000602077c48 */ /* 0x000fe4000ffe0100 */
[----:B------:R-:W-:Y:S02]  /*0110*/  SEL R6, RZ, 0x1, P0 ;  /* 0x00000001ff067807 */ /* 0x000fe40000000000 */
[----:B------:R-:W-:-:S02]  /*0120*/  ISETP.NE.U32.AND P2, PT, R0, RZ, PT ;  /* 0x000000ff0000720c */ /* 0x000fc40003f45070 */
[----:B------:R-:W-:Y:S01]  /*0130*/  IADD3 R7, PT, PT, R7, -R2, -R6 ;  /* 0x8000000207077210 */ /* 0x000fe20007ffe806 */
[----:B0-----:R-:W0:Y:S02]  /*0140*/  MUFU.RCP R8, R8 ;  /* 0x0000000800087308 */ /* 0x001e240000001000 */
[----:B0-----:R-:W-:-:S06]  /*0150*/  IADD3 R4, PT, PT, R8, 0xffffffe, RZ ;  /* 0x0ffffffe08047810 */ /* 0x001fcc0007ffe0ff */
[----:B------:R0:W2:Y:S02]  /*0160*/  F2I.FTZ.U32.TRUNC.NTZ R5, R4 ;  /* 0x0000000400057305 */ /* 0x0000a4000021f000 */
[----:B0-----:R-:W-:Y:S02]  /*0170*/  HFMA2 R4, -RZ, RZ, 0, 0 ;  /* 0x00000000ff047431 */ /* 0x001fe400000001ff */
[----:B--2---:R-:W-:-:S04]  /*0180*/  IMAD R9, R9, R5, RZ ;  /* 0x0000000509097224 */ /* 0x004fc800078e02ff */
[----:B------:R-:W-:-:S06]  /*0190*/  IMAD.HI.U32 R8, R5, R9, R4 ;  /* 0x0000000905087227 */ /* 0x000fcc00078e0004 */
[----:B------:R-:W-:-:S05]  /*01a0*/  IMAD.HI.U32 R5, R8, R7, RZ ;  /* 0x0000000708057227 */ /* 0x000fca00078e00ff */
[----:B------:R-:W-:-:S05]  /*01b0*/  IADD3 R2, PT, PT, -R5, RZ, RZ ;  /* 0x000000ff05027210 */ /* 0x000fca0007ffe1ff */
[----:B------:R-:W-:-:S05]  /*01c0*/  IMAD R7, R0, R2, R7 ;  /* 0x0000000200077224 */ /* 0x000fca00078e0207 */
[----:B------:R-:W-:-:S13]  /*01d0*/  ISETP.GE.U32.AND P0, PT, R7, R0, PT ;  /* 0x000000000700720c */ /* 0x000fda0003f06070 */
[----:B------:R-:W-:Y:S02]  /*01e0*/  @P0 IADD3 R7, PT, PT, -R0, R7, RZ ;  /* 0x0000000700070210 */ /* 0x000fe40007ffe1ff */
[----:B------:R-:W-:Y:S02]  /*01f0*/  @P0 IADD3 R5, PT, PT, R5, 0x1, RZ ;  /* 0x0000000105050810 */ /* 0x000fe40007ffe0ff */
[----:B------:R-:W-:-:S13]  /*0200*/  ISETP.GE.U32.AND P1, PT, R7, R0, PT ;  /* 0x000000000700720c */ /* 0x000fda0003f26070 */
[----:B------:R-:W-:Y:S02]  /*0210*/  @P1 IADD3 R5, PT, PT, R5, 0x1, RZ ;  /* 0x0000000105051810 */ /* 0x000fe40007ffe0ff */
[----:B------:R-:W-:-:S04]  /*0220*/  @!P2 LOP3.LUT R5, RZ, R0, RZ, 0x33, !PT ;  /* 0x00000000ff05a212 */ /* 0x000fc800078e33ff */
[----:B------:R-:W-:-:S04]  /*0230*/  IADD3 R2, PT, PT, R6, R5, RZ ;  /* 0x0000000506027210 */ /* 0x000fc80007ffe0ff */
[C---:B------:R-:W-:Y:S02]  /*0240*/  LOP3.LUT R4, R2.reuse, 0x3, RZ, 0xc0, !PT ;  /* 0x0000000302047812 */ /* 0x040fe400078ec0ff */
[----:B------:R-:W-:Y:S02]  /*0250*/  ISETP.GE.U32.AND P1, PT, R2, 0x3, PT ;  /* 0x000000030200780c */ /* 0x000fe40003f26070 */
[----:B------:R-:W-:-:S13]  /*0260*/  ISETP.NE.AND P0, PT, R4, 0x3, PT ;  /* 0x000000030400780c */ /* 0x000fda0003f05270 */
[----:B-1----:R-:W-:Y:S05]  /*0270*/  @!P0 BRA `(.L_x_1) ;  /* 0x0000000000488947 */ /* 0x002fea0003800000 */
[----:B------:R-:W0:Y:S01]  /*0280*/  LDC.64 R4, c[0x0][0x390] ;  /* 0x0000e400ff047b82 */ /* 0x000e220000000a00 */
[----:B------:R-:W-:-:S04]  /*0290*/  IADD3 R2, PT, PT, R2, 0x1, RZ ;  /* 0x0000000102027810 */ /* 0x000fc80007ffe0ff */
[----:B------:R-:W-:-:S03]  /*02a0*/  LOP3.LUT R2, R2, 0x3, RZ, 0xc0, !PT ;  /* 0x0000000302027812 */ /* 0x000fc600078ec0ff */
[----:B------:R-:W1:Y:S01]  /*02b0*/  LDC.64 R6, c[0x0][0x380] ;  /* 0x0000e000ff067b82 */ /* 0x000e620000000a00 */
[----:B------:R-:W-:-:S07]  /*02c0*/  IADD3 R2, PT, PT, -R2, RZ, RZ ;  /* 0x000000ff02027210 */ /* 0x000fce0007ffe1ff */
[----:B------:R-:W2:Y:S02]  /*02d0*/  LDC.64 R8, c[0x0][0x388] ;  /* 0x0000e200ff087b82 */ /* 0x000ea40000000a00 */
.L_x_2:
[----:B--2---:R-:W-:-:S04]  /*02e0*/  IMAD.WIDE R12, R3, 0x4, R8 ;  /* 0x00000004030c7825 */ /* 0x004fc800078e0208 */
[C---:B-1----:R-:W-:Y:S02]  /*02f0*/  IMAD.WIDE R14, R3.reuse, 0x4, R6 ;  /* 0x00000004030e7825 */ /* 0x042fe400078e0206 */
[----:B------:R-:W2:Y:S02]  /*0300*/  LDG.E R13, desc[UR4][R12.64] ;  /* 0x000000040c0d7981 */ /* 0x000ea4000c1e1900 */
[----:B0--3--:R-:W-:Y:S02]  /*0310*/  IMAD.WIDE R10, R3, 0x4, R4 ;  /* 0x00000004030a7825 */ /* 0x009fe400078e0204 */
[----:B------:R-:W2:Y:S04]  /*0320*/  LDG.E R14, desc[UR4][R14.64] ;  /* 0x000000040e0e7981 */ /* 0x000ea8000c1e1900 */
[----:B------:R-:W2:Y:S01]  /*0330*/  LDG.E R17, desc[UR4][R10.64] ;  /* 0x000000040a117981 */ /* 0x000ea2000c1e1900 */
[----:B------:R-:W-:-:S04]  /*0340*/  IADD3 R2, PT, PT, R2, 0x1, RZ ;  /* 0x0000000102027810 */ /* 0x000fc80007ffe0ff */
[----:B------:R-:W-:Y:S02]  /*0350*/  ISETP.NE.AND P0, PT, R2, RZ, PT ;  /* 0x000000ff0200720c */ /* 0x000fe40003f05270 */
[----:B------:R-:W-:Y:S01]  /*0360*/  IADD3 R3, PT, PT, R0, R3, RZ ;  /* 0x0000000300037210 */ /* 0x000fe20007ffe0ff */
[----:B--2---:R-:W-:-:S05]  /*0370*/  FFMA R17, R14, R13, R17 ;  /* 0x0000000d0e117223 */ /* 0x004fca0000000011 */
[----:B------:R3:W-:Y:S05]  /*0380*/  STG.E desc[UR4][R10.64], R17 ;  /* 0x000000110a007986 */ /* 0x0007ea000c101904 */
[----:B------:R-:W-:Y:S05]  /*0390*/  @P0 BRA `(.L_x_2) ;  /* 0xfffffffc00d00947 */ /* 0x000fea000383ffff */
.L_x_1:
[----:B------:R-:W-:Y:S05]  /*03a0*/  BSYNC.RECONVERGENT B0 ;  /* 0x0000000000007941 */ /* 0x000fea0003800200 */
.L_x_0:
[----:B------:R-:W-:Y:S05]  /*03b0*/  @!P1 EXIT ;  /* 0x000000000000994d */ /* 0x000fea0003800000 */
.L_x_3:
[----:B------:R-:W3:Y:S08]  /*03c0*/  LDC.64 R4, c[0x0][0x380] ;  /* 0x0000e000ff047b82 */ /* 0x000ef00000000a00 */
[----:B0-----:R-:W0:Y:S08]  /*03d0*/  LDC.64 R6, c[0x0][0x388] ;  /* 0x0000e200ff067b82 */ /* 0x001e300000000a00 */
[----:B------:R-:W1:Y:S01]  /*03e0*/  LDC.64 R8, c[0x0][0x390] ;  /* 0x0000e400ff087b82 */ /* 0x000e620000000a00 */
[----:B---3--:R-:W-:-:S05]  /*03f0*/  IMAD.WIDE R10, R3, 0x4, R4 ;  /* 0x00000004030a7825 */ /* 0x008fca00078e0204 */
[----:B------:R-:W2:Y:S01]  /*0400*/  LDG.E R2, desc[UR4][R10.64] ;  /* 0x000000040a027981 */ /* 0x000ea2000c1e1900 */
[----:B0-----:R-:W-:-:S05]  /*0410*/  IMAD.WIDE R12, R3, 0x4, R6 ;  /* 0x00000004030c7825 */ /* 0x001fca00078e0206 */
[----:B------:R-:W2:Y:S01]  /*0420*/  LDG.E R5, desc[UR4][R12.64] ;  /* 0x000000040c057981 */ /* 0x000ea2000c1e1900 */
[----:B-1----:R-:W-:-:S05]  /*0430*/  IMAD.WIDE R16, R3, 0x4, R8 ;  /* 0x0000000403107825 */ /* 0x002fca00078e0208 */
[----:B------:R-:W2:Y:S01]  /*0440*/  LDG.E R7, desc[UR4][R16.64] ;  /* 0x0000000410077981 */ /* 0x000ea2000c1e1900 */
[----:B------:R-:W-:-:S04]  /*0450*/  IMAD.WIDE R8, R0, 0x4, R16 ;  /* 0x0000000400087825 */ /* 0x000fc800078e0210 */
[----:B--2---:R-:W-:Y:S01]  /*0460*/  FFMA R19, R2, R5, R7 ;  /* 0x0000000502137223 */ /* 0x004fe20000000007 */
[----:B------:R-:W-:-:S04]  /*0470*/  IMAD.WIDE R4, R0, 0x4, R10 ;  /* 0x0000000400047825 */ /* 0x000fc800078e020a */
[C---:B------:R-:W-:Y:S01]  /*0480*/  IMAD.WIDE R6, R0.reuse, 0x4, R12 ;  /* 0x0000000400067825 */ /* 0x040fe200078e020c */
[----:B------:R0:W-:Y:S04]  /*0490*/  STG.E desc[UR4][R16.64], R19 ;  /* 0x0000001310007986 */ /* 0x0001e8000c101904 */
[----:B------:R-:W2:Y:S04]  /*04a0*/  LDG.E R2, desc[UR4][R4.64] ;  /* 0x0000000404027981 */ /* 0x000ea8000c1e1900 */
[----:B------:R-:W2:Y:S04]  /*04b0*/  LDG.E R15, desc[UR4][R6.64] ;  /* 0x00000004060f7981 */ /* 0x000ea8000c1e1900 */
[----:B------:R-:W2:Y:S01]  /*04c0*/  LDG.E R21, desc[UR4][R8.64] ;  /* 0x0000000408157981 */ /* 0x000ea2000c1e1900 */
[----:B------:R-:W-:-:S04]  /*04d0*/  IMAD.WIDE R10, R0, 0x4, R4 ;  /* 0x00000004000a7825 */ /* 0x000fc800078e0204 */
[----:B------:R-:W-:-:S04]  /*04e0*/  IMAD.WIDE R12, R0, 0x4, R6 ;  /* 0x00000004000c7825 */ /* 0x000fc800078e0206 */
[----:B--2---:R-:W-:Y:S01]  /*04f0*/  FFMA R21, R2, R15, R21 ;  /* 0x0000000f02157223 */ /* 0x004fe20000000015 */
[----:B------:R-:W-:-:S04]  /*0500*/  IMAD.WIDE R14, R0, 0x4, R8 ;  /* 0x00000004000e7825 */ /* 0x000fc800078e0208 */
[----:B------:R1:W-:Y:S04]  /*0510*/  STG.E desc[UR4][R8.64], R21 ;  /* 0x0000001508007986 */ /* 0x0003e8000c101904 */
[----:B------:R-:W2:Y:S04]  /*0520*/  LDG.E R2, desc[UR4][R10.64] ;  /* 0x000000040a027981 */ /* 0x000ea8000c1e1900 */
[----:B------:R-:W2:Y:S04]  /*0530*/  LDG.E R23, desc[UR4][R12.64] ;  /* 0x000000040c177981 */ /* 0x000ea8000c1e1900 */
[----:B0-----:R-:W2:Y:S01]  /*0540*/  LDG.E R17, desc[UR4][R14.64] ;  /* 0x000000040e117981 */ /* 0x001ea2000c1e1900 */
[----:B------:R-:W-:-:S04]  /*0550*/  IMAD.WIDE R4, R0, 0x4, R10 ;  /* 0x0000000400047825 */ /* 0x000fc800078e020a */
[----:B------:R-:W-:-:S04]  /*0560*/  IMAD.WIDE R6, R0, 0x4, R12 ;  /* 0x0000000400067825 */ /* 0x000fc800078e020c */
[----:B--2---:R-:W-:Y:S01]  /*0570*/  FFMA R23, R2, R23, R17 ;  /* 0x0000001702177223 */ /* 0x004fe20000000011 */
[----:B------:R-:W-:-:S04]  /*0580*/  IMAD.WIDE R16, R0, 0x4, R14 ;  /* 0x0000000400107825 */ /* 0x000fc800078e020e */
[----:B------:R0:W-:Y:S04]  /*0590*/  STG.E desc[UR4][R14.64], R23 ;  /* 0x000000170e007986 */ /* 0x0001e8000c101904 */
[----:B------:R-:W2:Y:S04]  /*05a0*/  LDG.E R4, desc[UR4][R4.64] ;  /* 0x0000000404047981 */ /* 0x000ea8000c1e1900 */
[----:B------:R-:W2:Y:S04]  /*05b0*/  LDG.E R7, desc[UR4][R6.64] ;  /* 0x0000000406077981 */ /* 0x000ea8000c1e1900 */
[----:B-1----:R-:W2:Y:S01]  /*05c0*/  LDG.E R9, desc[UR4][R16.64] ;  /* 0x0000000410097981 */ /* 0x002ea2000c1e1900 */
[----:B------:R-:W-:-:S04]  /*05d0*/  LEA R3, R0, R3, 0x2 ;  /* 0x0000000300037211 */ /* 0x000fc800078e10ff */
[----:B------:R-:W-:Y:S01]  /*05e0*/  ISETP.GE.AND P0, PT, R3, UR6, PT ;  /* 0x0000000603007c0c */ /* 0x000fe2000bf06270 */
[----:B--2---:R-:W-:-:S05]  /*05f0*/  FFMA R9, R4, R7, R9 ;  /* 0x0000000704097223 */ /* 0x004fca0000000009 */
[----:B------:R0:W-:Y:S07]  /*0600*/  STG.E desc[UR4][R16.64], R9 ;  /* 0x0000000910007986 */ /* 0x0001ee000c101904 */
[----:B------:R-:W-:Y:S05]  /*0610*/  @!P0 BRA `(.L_x_3) ;  /* 0xfffffffc00688947 */ /* 0x000fea000383ffff */
[----:B------:R-:W-:Y:S05]  /*0620*/  EXIT ;  /* 0x000000000000794d */ /* 0x000fea0003800000 */
.L_x_4:
[----:B------:R-:W-:-:S00]  /*0630*/  BRA `(.L_x_4) ;  /* 0xfffffffc00fc7947 */ /* 0x000fc0000383ffff */
[----:B------:R-:W-:-:S00]  /*0640*/  NOP ;  /* 0x0000000000007918 */ /* 0x000fc00000000000 */
        /* <DEDUP_REMOVED lines=11> */
.L_x_5:


//--------------------- .nv.shared.reserved.0     --------------------------
	.section	.nv.shared.reserved.0,"aw",@nobits
	.weak		__nv_reservedSMEM_offset_0_alias
	.size		__nv_reservedSMEM_offset_0_alias, 0, 64
	.other		__nv_reservedSMEM_offset_0_alias,@"STO_CUDA_RESERVED_SHARED STV_DEFAULT"
__nv_reservedSMEM_offset_0_alias:
	.zero		0
	.zero		64


//--------------------- .nv.constant0._Z6vecGPUPfS_S_i --------------------------
	.section	.nv.constant0._Z6vecGPUPfS_S_i,"a",@progbits
	.sectionflags	@""
	.align	4
.nv.constant0._Z6vecGPUPfS_S_i:
	.zero		924


//--------------------- SYMBOLS --------------------------

	.type		.nv.reservedSmem.offset0,@object
	.size		.nv.reservedSmem.offset0,0x4
